//
// Generated by NVIDIA NVVM Compiler
//
// Compiler Build ID: CL-36424714
// Cuda compilation tools, release 13.0, V13.0.88
// Based on NVVM 20.0.0
//

.version 9.0
.target sm_100
.address_size 64

	// .globl	_Z6gpuaddPiS_S_

.visible .entry _Z6gpuaddPiS_S_(
	.param .u64 .ptr .align 1 _Z6gpuaddPiS_S__param_0,
	.param .u64 .ptr .align 1 _Z6gpuaddPiS_S__param_1,
	.param .u64 .ptr .align 1 _Z6gpuaddPiS_S__param_2
)
{
	.reg .b32 	%r<8>;
	.reg .b64 	%rd<11>;

	ld.param.u64 	%rd1, [_Z6gpuaddPiS_S__param_0];
	ld.param.u64 	%rd2, [_Z6gpuaddPiS_S__param_1];
	ld.param.u64 	%rd3, [_Z6gpuaddPiS_S__param_2];
	cvta.to.global.u64 	%rd4, %rd3;
	cvta.to.global.u64 	%rd5, %rd2;
	cvta.to.global.u64 	%rd6, %rd1;
	mov.u32 	%r1, %tid.x;
	mov.u32 	%r2, %ntid.x;
	mov.u32 	%r3, %ctaid.x;
	mad.lo.s32 	%r4, %r2, %r3, %r1;
	mul.wide.s32 	%rd7, %r4, 4;
	add.s64 	%rd8, %rd6, %rd7;
	ld.global.u32 	%r5, [%rd8];
	add.s64 	%rd9, %rd5, %rd7;
	ld.global.u32 	%r6, [%rd9];
	add.s32 	%r7, %r6, %r5;
	add.s64 	%rd10, %rd4, %rd7;
	st.global.u32 	[%rd10], %r7;
	ret;

}


// ===== COMPILED SASS (sm_100) =====

	.target	sm_100

	.elftype	@"ET_EXEC"


//--------------------- .note.nv.tkinfo           --------------------------
	.section	.note.nv.tkinfo,"",@"SHT_NOTE"
	.sectionflags	@"SHF_NOTE_NV_TKINFO"
	.tkinfo
        /*0018*/ 	.word	0x00000002
        /*0030*/ 	.string	""
        /*0030*/ 	.string	"ptxas"
        /*0030*/ 	.string	"Cuda compilation tools, release 13.0, V13.0.88"
        /*0030*/ 	.string	"Build cuda_13.0.r13.0/compiler.36424714_0"
        /*0030*/ 	.string	"-arch sm_100 -m 64 "



//--------------------- .note.nv.cuinfo           --------------------------
	.section	.note.nv.cuinfo,"",@"SHT_NOTE"
	.sectionflags	@"SHF_NOTE_NV_CUINFO"
        /*0018*/ 	.short	0x0002
        /*001a*/ 	.short	0x0064
        /*001c*/ 	.short	0x0082
	.zero		2


//--------------------- .nv.info                  --------------------------
	.section	.nv.info,"",@"SHT_CUDA_INFO"
	.align	4


	//----- nvinfo : EIATTR_REGCOUNT
	.align		4
        /*0000*/ 	.byte	0x04, 0x2f
        /*0002*/ 	.short	(.L_1 - .L_0)
	.align		4
.L_0:
        /*0004*/ 	.word	index@(_Z6gpuaddPiS_S_)
        /*0008*/ 	.word	0x0000000c


	//----- nvinfo : EIATTR_FRAME_SIZE
	.align		4
.L_1:
        /*000c*/ 	.byte	0x04, 0x11
        /*000e*/ 	.short	(.L_3 - .L_2)
	.align		4
.L_2:
        /*0010*/ 	.word	index@(_Z6gpuaddPiS_S_)
        /*0014*/ 	.word	0x00000000


	//----- nvinfo : EIATTR_MIN_STACK_SIZE
	.align		4
.L_3:
        /*0018*/ 	.byte	0x04, 0x12
        /*001a*/ 	.short	(.L_5 - .L_4)
	.align		4
.L_4:
        /*001c*/ 	.word	index@(_Z6gpuaddPiS_S_)
        /*0020*/ 	.word	0x00000000
.L_5:


//--------------------- .nv.compat                --------------------------
	.section	.nv.compat,"",@"SHT_CUDA_COMPAT_INFO"
	.align	4
        /*0000*/ 	.byte	0x02, 0x09, 0x00, 0x00, 0x02, 0x02, 0x01, 0x00, 0x02, 0x05, 0x05, 0x00, 0x03, 0x07, 0x01, 0x01
        /*0010*/ 	.byte	0x02, 0x03, 0x00, 0x00, 0x02, 0x06, 0x01, 0x00, 0x04, 0x0b, 0x08, 0x00, 0x09, 0x00, 0x00, 0x00
        /*0020*/ 	.byte	0x00, 0x00, 0x00, 0x00


//--------------------- .nv.info._Z6gpuaddPiS_S_  --------------------------
	.section	.nv.info._Z6gpuaddPiS_S_,"",@"SHT_CUDA_INFO"
	.sectionflags	@""
	.align	4


	//----- nvinfo : EIATTR_CUDA_API_VERSION
	.align		4
        /*0000*/ 	.byte	0x04, 0x37
        /*0002*/ 	.short	(.L_7 - .L_6)
.L_6:
        /*0004*/ 	.word	0x00000082


	//----- nvinfo : EIATTR_KPARAM_INFO
	.align		4
.L_7:
        /*0008*/ 	.byte	0x04, 0x17
        /*000a*/ 	.short	(.L_9 - .L_8)
.L_8:
        /*000c*/ 	.word	0x00000000
        /*0010*/ 	.short	0x0002
        /*0012*/ 	.short	0x0010
        /*0014*/ 	.byte	0x00, 0xf5, 0x21, 0x00


	//----- nvinfo : EIATTR_KPARAM_INFO
	.align		4
.L_9:
        /*0018*/ 	.byte	0x04, 0x17
        /*001a*/ 	.short	(.L_11 - .L_10)
.L_10:
        /*001c*/ 	.word	0x00000000
        /*0020*/ 	.short	0x0001
        /*0022*/ 	.short	0x0008
        /*0024*/ 	.byte	0x00, 0xf5, 0x21, 0x00


	//----- nvinfo : EIATTR_KPARAM_INFO
	.align		4
.L_11:
        /*0028*/ 	.byte	0x04, 0x17
        /*002a*/ 	.short	(.L_13 - .L_12)
.L_12:
        /*002c*/ 	.word	0x00000000
        /*0030*/ 	.short	0x0000
        /*0032*/ 	.short	0x0000
        /*0034*/ 	.byte	0x00, 0xf5, 0x21, 0x00


	//----- nvinfo : EIATTR_SPARSE_MMA_MASK
	.align		4
.L_13:
        /*0038*/ 	.byte	0x03, 0x50
        /*003a*/ 	.short	0x0000


	//----- nvinfo : EIATTR_MAXREG_COUNT
	.align		4
        /*003c*/ 	.byte	0x03, 0x1b
        /*003e*/ 	.short	0x00ff


	//----- nvinfo : EIATTR_MERCURY_ISA_VERSION
	.align		4
        /*0040*/ 	.byte	0x03, 0x5f
        /*0042*/ 	.short	0x0101


	//----- nvinfo : EIATTR_VRC_CTA_INIT_COUNT
	.align		4
        /*0044*/ 	.byte	0x02, 0x4a
	.zero		1
	.zero		1


	//----- nvinfo : EIATTR_EXIT_INSTR_OFFSETS
	.align		4
        /*0048*/ 	.byte	0x04, 0x1c
        /*004a*/ 	.short	(.L_15 - .L_14)


	//   ....[0]....
.L_14:
        /*004c*/ 	.word	0x00000100


	//----- nvinfo : EIATTR_CBANK_PARAM_SIZE
	.align		4
.L_15:
        /*0050*/ 	.byte	0x03, 0x19
        /*0052*/ 	.short	0x0018


	//----- nvinfo : EIATTR_PARAM_CBANK
	.align		4
        /*0054*/ 	.byte	0x04, 0x0a
        /*0056*/ 	.short	(.L_17 - .L_16)
	.align		4
.L_16:
        /*0058*/ 	.word	index@(.nv.constant0._Z6gpuaddPiS_S_)
        /*005c*/ 	.short	0x0380
        /*005e*/ 	.short	0x0018


	//----- nvinfo : EIATTR_SW_WAR
	.align		4
.L_17:
        /*0060*/ 	.byte	0x04, 0x36
        /*0062*/ 	.short	(.L_19 - .L_18)
.L_18:
        /*0064*/ 	.word	0x00000008
.L_19:


//--------------------- .nv.callgraph             --------------------------
	.section	.nv.callgraph,"",@"SHT_CUDA_CALLGRAPH"
	.align	4
	.sectionentsize	8
	.align		4
        /*0000*/ 	.word	0x00000000
	.align		4
        /*0004*/ 	.word	0xffffffff
	.align		4
        /*0008*/ 	.word	0x00000000
	.align		4
        /*000c*/ 	.word	0xfffffffe
	.align		4
        /*0010*/ 	.word	0x00000000
	.align		4
        /*0014*/ 	.word	0xfffffffd
	.align		4
        /*0018*/ 	.word	0x00000000
	.align		4
        /*001c*/ 	.word	0xfffffffc


//--------------------- .text._Z6gpuaddPiS_S_     --------------------------
	.section	.text._Z6gpuaddPiS_S_,"ax",@progbits
	.align	128
        .global         _Z6gpuaddPiS_S_
        .type           _Z6gpuaddPiS_S_,@function
        .size           _Z6gpuaddPiS_S_,(.L_x_1 - _Z6gpuaddPiS_S_)
        .other          _Z6gpuaddPiS_S_,@"STO_CUDA_ENTRY STV_DEFAULT"
_Z6gpuaddPiS_S_:
.text._Z6gpuaddPiS_S_:
[----:B------:R-:W-:Y:S01]  /*0000*/  LDC R1, c[0x0][0x37c] ;  /* 0x0000df00ff017b82 */ /* 0x000fe20000000800 */
[----:B------:R-:W0:Y:S07]  /*0010*/  S2R R9, SR_TID.X ;  /* 0x0000000000097919 */ /* 0x000e2e0000002100 */
[----:B------:R-:W1:Y:S01]  /*0020*/  LDC.64 R2, c[0x0][0x380] ;  /* 0x0000e000ff027b82 */ /* 0x000e620000000a00 */
[----:B------:R-:W0:Y:S01]  /*0030*/  LDCU UR6, c[0x0][0x360] ;  /* 0x00006c00ff0677ac */ /* 0x000e220008000800 */
[----:B------:R-:W0:Y:S01]  /*0040*/  S2R R0, SR_CTAID.X ;  /* 0x0000000000007919 */ /* 0x000e220000002500 */
[----:B------:R-:W2:Y:S05]  /*0050*/  LDCU.64 UR4, c[0x0][0x358] ;  /* 0x00006b00ff0477ac */ /* 0x000eaa0008000a00 */
[----:B------:R-:W3:Y:S08]  /*0060*/  LDC.64 R4, c[0x0][0x388] ;  /* 0x0000e200ff047b82 */ /* 0x000ef00000000a00 */
[----:B------:R-:W4:Y:S01]  /*0070*/  LDC.64 R6, c[0x0][0x390] ;  /* 0x0000e400ff067b82 */ /* 0x000f220000000a00 */
[----:B0-----:R-:W-:-:S04]  /*0080*/  IMAD R9, R0, UR6, R9 ;  /* 0x0000000600097c24 */ /* 0x001fc8000f8e0209 */
[----:B-1----:R-:W-:-:S04]  /*0090*/  IMAD.WIDE R2, R9, 0x4, R2 ;  /* 0x0000000409027825 */ /* 0x002fc800078e0202 */
[C---:B---3--:R-:W-:Y:S02]  /*00a0*/  IMAD.WIDE R4, R9.reuse, 0x4, R4 ;  /* 0x0000000409047825 */ /* 0x048fe400078e0204 */
[----:B--2---:R-:W2:Y:S04]  /*00b0*/  LDG.E R2, desc[UR4][R2.64] ;  /* 0x0000000402027981 */ /* 0x004ea8000c1e1900 */
[----:B------:R-:W2:Y:S01]  /*00c0*/  LDG.E R5, desc[UR4][R4.64] ;  /* 0x0000000404057981 */ /* 0x000ea2000c1e1900 */
[----:B----4-:R-:W-:Y:S01]  /*00d0*/  IMAD.WIDE R6, R9, 0x4, R6 ;  /* 0x0000000409067825 */ /* 0x010fe200078e0206 */
[----:B--2---:R-:W-:-:S05]  /*00e0*/  IADD3 R9, PT, PT, R2, R5, RZ ;  /* 0x0000000502097210 */ /* 0x004fca0007ffe0ff */
[----:B------:R-:W-:Y:S01]  /*00f0*/  STG.E desc[UR4][R6.64], R9 ;  /* 0x0000000906007986 */ /* 0x000fe2000c101904 */
[----:B------:R-:W-:Y:S05]  /*0100*/  EXIT ;  /* 0x000000000000794d */ /* 0x000fea0003800000 */
.L_x_0:
[----:B------:R-:W-:-:S00]  /*0110*/  BRA `(.L_x_0) ;  /* 0xfffffffc00fc7947 */ /* 0x000fc0000383ffff */
[----:B------:R-:W-:-:S00]  /*0120*/  NOP ;  /* 0x0000000000007918 */ /* 0x000fc00000000000 */
        /* <DEDUP_REMOVED lines=13> */
.L_x_1:


//--------------------- .nv.shared.reserved.0     --------------------------
	.section	.nv.shared.reserved.0,"aw",@nobits
	.weak		__nv_reservedSMEM_offset_0_alias
	.size		__nv_reservedSMEM_offset_0_alias, 0, 64
	.other		__nv_reservedSMEM_offset_0_alias,@"STO_CUDA_RESERVED_SHARED STV_DEFAULT"
__nv_reservedSMEM_offset_0_alias:
	.zero		0
	.zero		64


//--------------------- .nv.constant0._Z6gpuaddPiS_S_ --------------------------
	.section	.nv.constant0._Z6gpuaddPiS_S_,"a",@progbits
	.sectionflags	@""
	.align	4
.nv.constant0._Z6gpuaddPiS_S_:
	.zero		920


//--------------------- SYMBOLS --------------------------

	.type		.nv.reservedSmem.offset0,@object
	.size		.nv.reservedSmem.offset0,0x4
